	.headerflags	@"EF_CUDA_TEXMODE_UNIFIED EF_CUDA_64BIT_ADDRESS EF_CUDA_SM89 EF_CUDA_VIRTUAL_SM(EF_CUDA_SM89)"
	.elftype	@"ET_EXEC"


//--------------------- .nv.info                  --------------------------
	.section	.nv.info,"",@"SHT_CUDA_INFO"
	.align	4


	//----- nvinfo : EIATTR_REGCOUNT
	.align		4
        /*0000*/ 	.byte	0x04, 0x2f
        /*0002*/ 	.short	(.L_1 - .L_0)
	.align		4
.L_0:
        /*0004*/ 	.word	index@(triton__0d1d2d3d4de)
        /*0008*/ 	.word	0x0000001f


	//----- nvinfo : EIATTR_MAX_STACK_SIZE
	.align		4
.L_1:
        /*000c*/ 	.byte	0x04, 0x23
        /*000e*/ 	.short	(.L_3 - .L_2)
	.align		4
.L_2:
        /*0010*/ 	.word	index@(triton__0d1d2d3d4de)
        /*0014*/ 	.word	0x00000000


	//----- nvinfo : EIATTR_MIN_STACK_SIZE
	.align		4
.L_3:
        /*0018*/ 	.byte	0x04, 0x12
        /*001a*/ 	.short	(.L_5 - .L_4)
	.align		4
.L_4:
        /*001c*/ 	.word	index@(triton__0d1d2d3d4de)
        /*0020*/ 	.word	0x00000000


	//----- nvinfo : EIATTR_FRAME_SIZE
	.align		4
.L_5:
        /*0024*/ 	.byte	0x04, 0x11
        /*0026*/ 	.short	(.L_7 - .L_6)
	.align		4
.L_6:
        /*0028*/ 	.word	index@(triton__0d1d2d3d4de)
        /*002c*/ 	.word	0x00000000
.L_7:


//--------------------- .nv.info.triton__0d1d2d3d4de --------------------------
	.section	.nv.info.triton__0d1d2d3d4de,"",@"SHT_CUDA_INFO"
	.align	4


	//----- nvinfo : EIATTR_CUDA_API_VERSION
	.align		4
        /*0000*/ 	.byte	0x04, 0x37
        /*0002*/ 	.short	(.L_9 - .L_8)
.L_8:
        /*0004*/ 	.word	0x0000007b


	//----- nvinfo : EIATTR_PARAM_CBANK
	.align		4
.L_9:
        /*0008*/ 	.byte	0x04, 0x0a
        /*000a*/ 	.short	(.L_11 - .L_10)
	.align		4
.L_10:
        /*000c*/ 	.word	index@(.nv.constant0.triton__0d1d2d3d4de)
        /*0010*/ 	.short	0x0160
        /*0012*/ 	.short	0x0024


	//----- nvinfo : EIATTR_CBANK_PARAM_SIZE
	.align		4
.L_11:
        /*0014*/ 	.byte	0x03, 0x19
        /*0016*/ 	.short	0x0024


	//----- nvinfo : EIATTR_KPARAM_INFO
	.align		4
        /*0018*/ 	.byte	0x04, 0x17
        /*001a*/ 	.short	(.L_13 - .L_12)
.L_12:
        /*001c*/ 	.word	0x00000000
        /*0020*/ 	.short	0x0004
        /*0022*/ 	.short	0x0020
        /*0024*/ 	.byte	0x00, 0xf0, 0x11, 0x00


	//----- nvinfo : EIATTR_KPARAM_INFO
	.align		4
.L_13:
        /*0028*/ 	.byte	0x04, 0x17
        /*002a*/ 	.short	(.L_15 - .L_14)
.L_14:
        /*002c*/ 	.word	0x00000000
        /*0030*/ 	.short	0x0003
        /*0032*/ 	.short	0x0018
        /*0034*/ 	.byte	0x00, 0xf0, 0x21, 0x00


	//----- nvinfo : EIATTR_KPARAM_INFO
	.align		4
.L_15:
        /*0038*/ 	.byte	0x04, 0x17
        /*003a*/ 	.short	(.L_17 - .L_16)
.L_16:
        /*003c*/ 	.word	0x00000000
        /*0040*/ 	.short	0x0002
        /*0042*/ 	.short	0x0010
        /*0044*/ 	.byte	0x00, 0xf0, 0x21, 0x00


	//----- nvinfo : EIATTR_KPARAM_INFO
	.align		4
.L_17:
        /*0048*/ 	.byte	0x04, 0x17
        /*004a*/ 	.short	(.L_19 - .L_18)
.L_18:
        /*004c*/ 	.word	0x00000000
        /*0050*/ 	.short	0x0001
        /*0052*/ 	.short	0x0008
        /*0054*/ 	.byte	0x00, 0xf0, 0x21, 0x00


	//----- nvinfo : EIATTR_KPARAM_INFO
	.align		4
.L_19:
        /*0058*/ 	.byte	0x04, 0x17
        /*005a*/ 	.short	(.L_21 - .L_20)
.L_20:
        /*005c*/ 	.word	0x00000000
        /*0060*/ 	.short	0x0000
        /*0062*/ 	.short	0x0000
        /*0064*/ 	.byte	0x00, 0xf0, 0x21, 0x00


	//----- nvinfo : EIATTR_MAXREG_COUNT
	.align		4
.L_21:
        /*0068*/ 	.byte	0x03, 0x1b
        /*006a*/ 	.short	0x00ff


	//----- nvinfo : EIATTR_EXIT_INSTR_OFFSETS
	.align		4
        /*006c*/ 	.byte	0x04, 0x1c
        /*006e*/ 	.short	(.L_23 - .L_22)


	//   ....[0]....
.L_22:
        /*0070*/ 	.word	0x00000370


	//   ....[1]....
        /*0074*/ 	.word	0x00000390


	//----- nvinfo : EIATTR_MAX_THREADS
	.align		4
.L_23:
        /*0078*/ 	.byte	0x04, 0x05
        /*007a*/ 	.short	(.L_25 - .L_24)
.L_24:
        /*007c*/ 	.word	0x00000080
        /*0080*/ 	.word	0x00000001
        /*0084*/ 	.word	0x00000001
.L_25:


//--------------------- .nv.rel.action            --------------------------
	.section	.nv.rel.action,"",@"SHT_CUDA_RELOCINFO"
	.align	8
	.sectionentsize	8
        /*0000*/ 	.byte	0x73, 0x00, 0x00, 0x00, 0x00, 0x00, 0x00, 0x00, 0x00, 0x00, 0x00, 0x11, 0x25, 0x00, 0x05, 0x36


//--------------------- .nv.constant0.triton__0d1d2d3d4de --------------------------
	.section	.nv.constant0.triton__0d1d2d3d4de,"a",@progbits
	.align	4
.nv.constant0.triton__0d1d2d3d4de:
	.zero		388


//--------------------- .text.triton__0d1d2d3d4de --------------------------
	.section	.text.triton__0d1d2d3d4de,"ax",@progbits
	.sectioninfo	@"SHI_REGISTERS=31"
	.align	128
        .global         triton__0d1d2d3d4de
        .type           triton__0d1d2d3d4de,@function
        .size           triton__0d1d2d3d4de,(.L_x_1 - triton__0d1d2d3d4de)
        .other          triton__0d1d2d3d4de,@"STO_CUDA_ENTRY STV_DEFAULT"
triton__0d1d2d3d4de:
.text.triton__0d1d2d3d4de:
[----:B------:R-:W-:-:S02]  /*0000*/  MOV R1, c[0x0][0x28] ;  /* 0x00000a0000017a02 */ /* 0x000fc40000000f00 */
[----:B------:R-:W0:Y:S01]  /*0010*/  S2R R7, SR_TID.X ;  /* 0x0000000000077919 */ /* 0x000e220000002100 */
[----:B------:R-:W-:-:S03]  /*0020*/  MOV R28, 0x2 ;  /* 0x00000002001c7802 */ /* 0x000fc60000000f00 */
[----:B------:R-:W1:Y:S01]  /*0030*/  S2R R0, SR_CTAID.X ;  /* 0x0000000000007919 */ /* 0x000e620000002500 */
[----:B------:R-:W-:Y:S01]  /*0040*/  PRMT R21, RZ, 0x7610, R21 ;  /* 0x00007610ff157816 */ /* 0x000fe20000000015 */
[----:B------:R-:W-:Y:S01]  /*0050*/  IMAD.MOV.U32 R2, RZ, RZ, c[0x0][0x170] ;  /* 0x00005c00ff027624 */ /* 0x000fe200078e00ff */
[----:B------:R-:W-:Y:S01]  /*0060*/  MOV R22, RZ ;  /* 0x000000ff00167202 */ /* 0x000fe20000000f00 */
[----:B------:R-:W-:Y:S01]  /*0070*/  ULDC.64 UR4, c[0x0][0x118] ;  /* 0x0000460000047ab9 */ /* 0x000fe20000000a00 */
[----:B------:R-:W-:Y:S02]  /*0080*/  PRMT R6, RZ, 0x7610, R6 ;  /* 0x00007610ff067816 */ /* 0x000fe40000000006 */
[----:B0-----:R-:W-:-:S04]  /*0090*/  LOP3.LUT R7, R7, 0x7f, RZ, 0xc0, !PT ;  /* 0x0000007f07077812 */ /* 0x001fc800078ec0ff */
[----:B-1----:R-:W-:Y:S01]  /*00a0*/  LEA R7, R0, R7, 0x7 ;  /* 0x0000000700077211 */ /* 0x002fe200078e38ff */
[----:B------:R-:W-:-:S03]  /*00b0*/  IMAD.MOV.U32 R0, RZ, RZ, 0x4 ;  /* 0x00000004ff007424 */ /* 0x000fc600078e00ff */
[C---:B------:R-:W-:Y:S01]  /*00c0*/  ISETP.GE.AND P0, PT, R7.reuse, 0x900, PT ;  /* 0x000009000700780c */ /* 0x040fe20003f06270 */
[C---:B------:R-:W-:Y:S01]  /*00d0*/  IMAD.WIDE R4, R7.reuse, R28, c[0x0][0x160] ;  /* 0x0000580007047625 */ /* 0x040fe200078e021c */
[----:B------:R-:W-:Y:S02]  /*00e0*/  IADD3 R15, R7, 0x900, RZ ;  /* 0x00000900070f7810 */ /* 0x000fe40007ffe0ff */
[----:B------:R-:W-:-:S03]  /*00f0*/  MOV R3, c[0x0][0x174] ;  /* 0x00005d0000037a02 */ /* 0x000fc60000000f00 */
[----:B------:R-:W-:Y:S01]  /*0100*/  IMAD.WIDE R12, R15, R28, c[0x0][0x160] ;  /* 0x000058000f0c7625 */ /* 0x000fe200078e021c */
[----:B------:R-:W-:Y:S01]  /*0110*/  IADD3 R19, R7, 0x1200, RZ ;  /* 0x0000120007137810 */ /* 0x000fe20007ffe0ff */
[----:B------:R0:W2:Y:S02]  /*0120*/  LDG.E R23, [R2.64+0x4] ;  /* 0x0000040402177981 */ /* 0x0000a4000c1e1900 */
[-C--:B------:R-:W-:Y:S01]  /*0130*/  IMAD.WIDE R14, R15, R0.reuse, c[0x0][0x168] ;  /* 0x00005a000f0e7625 */ /* 0x080fe200078e0200 */
[----:B------:R-:W-:Y:S01]  /*0140*/  MOV R9, RZ ;  /* 0x000000ff00097202 */ /* 0x000fe20000000f00 */
[----:B------:R1:W3:Y:S02]  /*0150*/  @!P0 LDG.E.U16 R21, [R12.64] ;  /* 0x000000040c158981 */ /* 0x0002e4000c1e1500 */
[C---:B------:R-:W-:Y:S01]  /*0160*/  IMAD.WIDE R10, R7.reuse, R0, c[0x0][0x168] ;  /* 0x00005a00070a7625 */ /* 0x040fe200078e0200 */
[----:B------:R-:W-:Y:S01]  /*0170*/  PRMT R8, RZ, 0x7610, R8 ;  /* 0x00007610ff087816 */ /* 0x000fe20000000008 */
[----:B------:R-:W2:Y:S01]  /*0180*/  @!P0 LDG.E R22, [R14.64] ;  /* 0x000000040e168981 */ /* 0x000ea2000c1e1900 */
[----:B------:R-:W-:Y:S01]  /*0190*/  IADD3 R25, R7, 0x1b00, RZ ;  /* 0x00001b0007197810 */ /* 0x000fe20007ffe0ff */
[C---:B------:R-:W-:Y:S01]  /*01a0*/  IMAD.WIDE R16, R19.reuse, R28, c[0x0][0x160] ;  /* 0x0000580013107625 */ /* 0x040fe200078e021c */
[----:B------:R-:W-:Y:S01]  /*01b0*/  MOV R24, RZ ;  /* 0x000000ff00187202 */ /* 0x000fe20000000f00 */
[----:B------:R4:W5:Y:S02]  /*01c0*/  @!P0 LDG.E.U16 R6, [R4.64] ;  /* 0x0000000404068981 */ /* 0x000964000c1e1500 */
[----:B------:R-:W-:Y:S01]  /*01d0*/  IMAD.WIDE R18, R19, R0, c[0x0][0x168] ;  /* 0x00005a0013127625 */ /* 0x000fe200078e0200 */
[----:B------:R-:W-:Y:S01]  /*01e0*/  PRMT R26, RZ, 0x7610, R26 ;  /* 0x00007610ff1a7816 */ /* 0x000fe2000000001a */
[----:B------:R0:W5:Y:S01]  /*01f0*/  @!P0 LDG.E R9, [R10.64] ;  /* 0x000000040a098981 */ /* 0x000162000c1e1900 */
[----:B------:R-:W-:Y:S01]  /*0200*/  MOV R27, RZ ;  /* 0x000000ff001b7202 */ /* 0x000fe20000000f00 */
[----:B-1----:R-:W-:-:S02]  /*0210*/  IMAD.WIDE R12, R25, R28, c[0x0][0x160] ;  /* 0x00005800190c7625 */ /* 0x002fc400078e021c */
[----:B------:R1:W5:Y:S02]  /*0220*/  LDG.E R20, [R2.64] ;  /* 0x0000000402147981 */ /* 0x000364000c1e1900 */
[-C--:B----4-:R-:W-:Y:S02]  /*0230*/  IMAD.WIDE R4, R25, R0.reuse, c[0x0][0x168] ;  /* 0x00005a0019047625 */ /* 0x090fe400078e0200 */
[----:B------:R-:W4:Y:S04]  /*0240*/  @!P0 LDG.E.U16 R8, [R16.64] ;  /* 0x0000000410088981 */ /* 0x000f28000c1e1500 */
[----:B------:R-:W4:Y:S04]  /*0250*/  @!P0 LDG.E R24, [R18.64] ;  /* 0x0000000412188981 */ /* 0x000f28000c1e1900 */
[----:B0-----:R1:W4:Y:S04]  /*0260*/  LDG.E R11, [R2.64+0x8] ;  /* 0x00000804020b7981 */ /* 0x001328000c1e1900 */
[----:B------:R-:W4:Y:S04]  /*0270*/  @!P0 LDG.E.U16 R26, [R12.64] ;  /* 0x000000040c1a8981 */ /* 0x000f28000c1e1500 */
[----:B------:R1:W4:Y:S04]  /*0280*/  LDG.E R10, [R2.64+0xc] ;  /* 0x00000c04020a7981 */ /* 0x000328000c1e1900 */
[----:B------:R-:W4:Y:S01]  /*0290*/  @!P0 LDG.E R27, [R4.64] ;  /* 0x00000004041b8981 */ /* 0x000f22000c1e1900 */
[----:B-1----:R-:W-:-:S04]  /*02a0*/  IMAD.WIDE R2, R7, R0, c[0x0][0x178] ;  /* 0x00005e0007027625 */ /* 0x002fc800078e0200 */
[----:B---3--:R-:W-:Y:S01]  /*02b0*/  IMAD.U32 R21, R21, 0x10000, RZ ;  /* 0x0001000015157824 */ /* 0x008fe200078e00ff */
[----:B--2---:R-:W-:Y:S01]  /*02c0*/  FMUL R22, R23, R22 ;  /* 0x0000001617167220 */ /* 0x004fe20000400000 */
[----:B-----5:R-:W-:-:S03]  /*02d0*/  SHF.L.U32 R15, R6, 0x10, RZ ;  /* 0x00000010060f7819 */ /* 0x020fc600000006ff */
[----:B------:R-:W-:Y:S01]  /*02e0*/  FMUL R22, R21, R22 ;  /* 0x0000001615167220 */ /* 0x000fe20000400000 */
[----:B------:R-:W-:Y:S01]  /*02f0*/  FMUL R9, R20, R9 ;  /* 0x0000000914097220 */ /* 0x000fe20000400000 */
[----:B----4-:R-:W-:-:S03]  /*0300*/  SHF.L.U32 R8, R8, 0x10, RZ ;  /* 0x0000001008087819 */ /* 0x010fc600000006ff */
[----:B------:R-:W-:Y:S01]  /*0310*/  FFMA R9, R15, R9, R22 ;  /* 0x000000090f097223 */ /* 0x000fe20000000016 */
[----:B------:R-:W-:Y:S01]  /*0320*/  FMUL R24, R11, R24 ;  /* 0x000000180b187220 */ /* 0x000fe20000400000 */
[----:B------:R-:W-:-:S03]  /*0330*/  SHF.L.U32 R26, R26, 0x10, RZ ;  /* 0x000000101a1a7819 */ /* 0x000fc600000006ff */
[----:B------:R-:W-:Y:S01]  /*0340*/  FFMA R9, R8, R24, R9 ;  /* 0x0000001808097223 */ /* 0x000fe20000000009 */
[----:B------:R-:W-:-:S04]  /*0350*/  FMUL R10, R10, R27 ;  /* 0x0000001b0a0a7220 */ /* 0x000fc80000400000 */
[----:B------:R-:W-:Y:S01]  /*0360*/  FFMA R9, R26, R10, R9 ;  /* 0x0000000a1a097223 */ /* 0x000fe20000000009 */
[----:B------:R-:W-:Y:S06]  /*0370*/  @P0 EXIT ;  /* 0x000000000000094d */ /* 0x000fec0003800000 */
[----:B------:R-:W-:Y:S01]  /*0380*/  STG.E [R2.64], R9 ;  /* 0x0000000902007986 */ /* 0x000fe2000c101904 */
[----:B------:R-:W-:Y:S05]  /*0390*/  EXIT ;  /* 0x000000000000794d */ /* 0x000fea0003800000 */
.L_x_0:
[----:B------:R-:W-:-:S00]  /*03a0*/  BRA `(.L_x_0) ;  /* 0xfffffff000007947 */ /* 0x000fc0000383ffff */
[----:B------:R-:W-:-:S00]  /*03b0*/  NOP ;  /* 0x0000000000007918 */ /* 0x000fc00000000000 */
        /* <DEDUP_REMOVED lines=12> */
.L_x_1:
